//
// Generated by NVIDIA NVVM Compiler
//
// Compiler Build ID: CL-36424714
// Cuda compilation tools, release 13.0, V13.0.88
// Based on NVVM 20.0.0
//

.version 9.0
.target sm_100
.address_size 64

	// .globl	_Z17vector_add_kernelPfS_S_i

.visible .entry _Z17vector_add_kernelPfS_S_i(
	.param .u64 .ptr .align 1 _Z17vector_add_kernelPfS_S_i_param_0,
	.param .u64 .ptr .align 1 _Z17vector_add_kernelPfS_S_i_param_1,
	.param .u64 .ptr .align 1 _Z17vector_add_kernelPfS_S_i_param_2,
	.param .u32 _Z17vector_add_kernelPfS_S_i_param_3
)
{
	.reg .pred 	%p<2>;
	.reg .b32 	%r<6>;
	.reg .b32 	%f<4>;
	.reg .b64 	%rd<11>;

	ld.param.u64 	%rd1, [_Z17vector_add_kernelPfS_S_i_param_0];
	ld.param.u64 	%rd2, [_Z17vector_add_kernelPfS_S_i_param_1];
	ld.param.u64 	%rd3, [_Z17vector_add_kernelPfS_S_i_param_2];
	ld.param.u32 	%r2, [_Z17vector_add_kernelPfS_S_i_param_3];
	mov.u32 	%r3, %ctaid.x;
	mov.u32 	%r4, %ntid.x;
	mov.u32 	%r5, %tid.x;
	mad.lo.s32 	%r1, %r3, %r4, %r5;
	setp.ge.s32 	%p1, %r1, %r2;
	@%p1 bra 	$L__BB0_2;
	cvta.to.global.u64 	%rd4, %rd1;
	cvta.to.global.u64 	%rd5, %rd2;
	cvta.to.global.u64 	%rd6, %rd3;
	mul.wide.s32 	%rd7, %r1, 4;
	add.s64 	%rd8, %rd4, %rd7;
	ld.global.f32 	%f1, [%rd8];
	add.s64 	%rd9, %rd5, %rd7;
	ld.global.f32 	%f2, [%rd9];
	add.f32 	%f3, %f1, %f2;
	add.s64 	%rd10, %rd6, %rd7;
	st.global.f32 	[%rd10], %f3;
$L__BB0_2:
	ret;

}
	// .globl	_Z10bmm_kernelPfS_S_iiii
.visible .entry _Z10bmm_kernelPfS_S_iiii(
	.param .u64 .ptr .align 1 _Z10bmm_kernelPfS_S_iiii_param_0,
	.param .u64 .ptr .align 1 _Z10bmm_kernelPfS_S_iiii_param_1,
	.param .u64 .ptr .align 1 _Z10bmm_kernelPfS_S_iiii_param_2,
	.param .u32 _Z10bmm_kernelPfS_S_iiii_param_3,
	.param .u32 _Z10bmm_kernelPfS_S_iiii_param_4,
	.param .u32 _Z10bmm_kernelPfS_S_iiii_param_5,
	.param .u32 _Z10bmm_kernelPfS_S_iiii_param_6
)
{
	.reg .pred 	%p<23>;
	.reg .b32 	%r<100>;
	.reg .b32 	%f<67>;
	.reg .b64 	%rd<47>;

	ld.param.u64 	%rd4, [_Z10bmm_kernelPfS_S_iiii_param_0];
	ld.param.u64 	%rd5, [_Z10bmm_kernelPfS_S_iiii_param_1];
	ld.param.u64 	%rd6, [_Z10bmm_kernelPfS_S_iiii_param_2];
	ld.param.u32 	%r46, [_Z10bmm_kernelPfS_S_iiii_param_4];
	ld.param.u32 	%r47, [_Z10bmm_kernelPfS_S_iiii_param_5];
	ld.param.u32 	%r48, [_Z10bmm_kernelPfS_S_iiii_param_6];
	cvta.to.global.u64 	%rd1, %rd5;
	cvta.to.global.u64 	%rd2, %rd4;
	cvta.to.global.u64 	%rd3, %rd6;
	mov.u32 	%r49, %tid.x;
	shl.b32 	%r86, %r49, 7;
	setp.ge.s32 	%p1, %r86, %r46;
	@%p1 bra 	$L__BB1_32;
	add.s32 	%r50, %r86, 128;
	mov.u32 	%r51, %tid.y;
	mov.u32 	%r52, %ctaid.x;
	shl.b32 	%r2, %r51, 7;
	add.s32 	%r53, %r2, 128;
	setp.lt.s32 	%p2, %r47, 1;
	mul.lo.s32 	%r3, %r46, %r52;
	mul.lo.s32 	%r4, %r47, %r52;
	min.s32 	%r5, %r48, %r53;
	min.u32 	%r6, %r46, %r50;
	@%p2 bra 	$L__BB1_18;
	and.b32  	%r7, %r47, 7;
	and.b32  	%r8, %r47, 2147483640;
	shl.b32 	%r9, %r48, 3;
	mul.wide.s32 	%rd39, %r48, 4;
$L__BB1_3:
	setp.lt.s32 	%p12, %r2, %r48;
	@%p12 bra 	$L__BB1_5;
$L__BB1_4:
	add.s32 	%r86, %r86, 1;
	setp.lt.u32 	%p22, %r86, %r6;
	@%p22 bra 	$L__BB1_3;
	bra.uni 	$L__BB1_32;
$L__BB1_5:
	add.s32 	%r67, %r86, %r3;
	mul.lo.s32 	%r12, %r67, %r47;
	mov.u32 	%r87, %r2;
$L__BB1_6:
	setp.lt.u32 	%p13, %r47, 8;
	mov.b32 	%r92, 0;
	mov.f32 	%f66, 0f00000000;
	@%p13 bra 	$L__BB1_9;
	and.b32  	%r69, %r47, 2147483640;
	neg.s32 	%r90, %r69;
	mov.u32 	%r70, %ctaid.x;
	mul.lo.s32 	%r71, %r70, %r48;
	mad.lo.s32 	%r89, %r71, %r47, %r87;
	mov.f32 	%f66, 0f00000000;
	mov.u32 	%r88, %r12;
$L__BB1_8:
	.pragma "nounroll";
	mul.wide.s32 	%rd15, %r88, 4;
	add.s64 	%rd16, %rd2, %rd15;
	ld.global.f32 	%f16, [%rd16];
	mul.wide.s32 	%rd17, %r89, 4;
	add.s64 	%rd18, %rd1, %rd17;
	ld.global.f32 	%f17, [%rd18];
	fma.rn.f32 	%f18, %f16, %f17, %f66;
	ld.global.f32 	%f19, [%rd16+4];
	mul.wide.s32 	%rd19, %r48, 4;
	add.s64 	%rd20, %rd18, %rd19;
	ld.global.f32 	%f20, [%rd20];
	fma.rn.f32 	%f21, %f19, %f20, %f18;
	ld.global.f32 	%f22, [%rd16+8];
	add.s64 	%rd21, %rd20, %rd19;
	ld.global.f32 	%f23, [%rd21];
	fma.rn.f32 	%f24, %f22, %f23, %f21;
	ld.global.f32 	%f25, [%rd16+12];
	add.s64 	%rd22, %rd21, %rd19;
	ld.global.f32 	%f26, [%rd22];
	fma.rn.f32 	%f27, %f25, %f26, %f24;
	ld.global.f32 	%f28, [%rd16+16];
	add.s64 	%rd23, %rd22, %rd19;
	ld.global.f32 	%f29, [%rd23];
	fma.rn.f32 	%f30, %f28, %f29, %f27;
	ld.global.f32 	%f31, [%rd16+20];
	add.s64 	%rd24, %rd23, %rd19;
	ld.global.f32 	%f32, [%rd24];
	fma.rn.f32 	%f33, %f31, %f32, %f30;
	ld.global.f32 	%f34, [%rd16+24];
	add.s64 	%rd25, %rd24, %rd19;
	ld.global.f32 	%f35, [%rd25];
	fma.rn.f32 	%f36, %f34, %f35, %f33;
	ld.global.f32 	%f37, [%rd16+28];
	add.s64 	%rd26, %rd25, %rd19;
	ld.global.f32 	%f38, [%rd26];
	fma.rn.f32 	%f66, %f37, %f38, %f36;
	add.s32 	%r90, %r90, 8;
	add.s32 	%r89, %r89, %r9;
	add.s32 	%r88, %r88, 8;
	setp.ne.s32 	%p14, %r90, 0;
	mov.u32 	%r92, %r8;
	@%p14 bra 	$L__BB1_8;
$L__BB1_9:
	setp.eq.s32 	%p15, %r7, 0;
	@%p15 bra 	$L__BB1_17;
	add.s32 	%r72, %r7, -1;
	setp.lt.u32 	%p16, %r72, 3;
	@%p16 bra 	$L__BB1_12;
	add.s32 	%r73, %r92, %r12;
	mul.wide.s32 	%rd27, %r73, 4;
	add.s64 	%rd28, %rd2, %rd27;
	ld.global.f32 	%f40, [%rd28];
	add.s32 	%r74, %r92, %r4;
	mad.lo.s32 	%r75, %r74, %r48, %r87;
	mul.wide.s32 	%rd29, %r75, 4;
	add.s64 	%rd30, %rd1, %rd29;
	ld.global.f32 	%f41, [%rd30];
	fma.rn.f32 	%f42, %f40, %f41, %f66;
	ld.global.f32 	%f43, [%rd28+4];
	add.s64 	%rd32, %rd30, %rd39;
	ld.global.f32 	%f44, [%rd32];
	fma.rn.f32 	%f45, %f43, %f44, %f42;
	ld.global.f32 	%f46, [%rd28+8];
	add.s64 	%rd33, %rd32, %rd39;
	ld.global.f32 	%f47, [%rd33];
	fma.rn.f32 	%f48, %f46, %f47, %f45;
	ld.global.f32 	%f49, [%rd28+12];
	add.s64 	%rd34, %rd33, %rd39;
	ld.global.f32 	%f50, [%rd34];
	fma.rn.f32 	%f66, %f49, %f50, %f48;
	add.s32 	%r92, %r92, 4;
$L__BB1_12:
	and.b32  	%r76, %r47, 3;
	setp.eq.s32 	%p17, %r76, 0;
	@%p17 bra 	$L__BB1_17;
	setp.eq.s32 	%p18, %r76, 1;
	@%p18 bra 	$L__BB1_15;
	add.s32 	%r77, %r92, %r12;
	mul.wide.s32 	%rd35, %r77, 4;
	add.s64 	%rd36, %rd2, %rd35;
	ld.global.f32 	%f52, [%rd36];
	add.s32 	%r78, %r92, %r4;
	mad.lo.s32 	%r79, %r78, %r48, %r87;
	mul.wide.s32 	%rd37, %r79, 4;
	add.s64 	%rd38, %rd1, %rd37;
	ld.global.f32 	%f53, [%rd38];
	fma.rn.f32 	%f54, %f52, %f53, %f66;
	ld.global.f32 	%f55, [%rd36+4];
	add.s64 	%rd40, %rd38, %rd39;
	ld.global.f32 	%f56, [%rd40];
	fma.rn.f32 	%f66, %f55, %f56, %f54;
	add.s32 	%r92, %r92, 2;
$L__BB1_15:
	and.b32  	%r80, %r47, 1;
	setp.eq.b32 	%p19, %r80, 1;
	not.pred 	%p20, %p19;
	@%p20 bra 	$L__BB1_17;
	add.s32 	%r81, %r92, %r12;
	mul.wide.s32 	%rd41, %r81, 4;
	add.s64 	%rd42, %rd2, %rd41;
	ld.global.f32 	%f57, [%rd42];
	add.s32 	%r82, %r92, %r4;
	mad.lo.s32 	%r83, %r82, %r48, %r87;
	mul.wide.s32 	%rd43, %r83, 4;
	add.s64 	%rd44, %rd1, %rd43;
	ld.global.f32 	%f58, [%rd44];
	fma.rn.f32 	%f66, %f57, %f58, %f66;
$L__BB1_17:
	add.s32 	%r84, %r86, %r3;
	mad.lo.s32 	%r85, %r84, %r48, %r87;
	mul.wide.s32 	%rd45, %r85, 4;
	add.s64 	%rd46, %rd3, %rd45;
	st.global.f32 	[%rd46], %f66;
	add.s32 	%r87, %r87, 1;
	setp.lt.s32 	%p21, %r87, %r5;
	@%p21 bra 	$L__BB1_6;
	bra.uni 	$L__BB1_4;
$L__BB1_18:
	add.s32 	%r54, %r2, 1;
	max.s32 	%r55, %r5, %r54;
	and.b32  	%r28, %r55, 7;
	add.s32 	%r29, %r28, -1;
	and.b32  	%r30, %r55, 3;
	sub.s32 	%r31, %r2, %r55;
	add.s32 	%r56, %r2, %r28;
	sub.s32 	%r32, %r55, %r56;
	and.b32  	%r33, %r55, 1;
$L__BB1_19:
	setp.ge.s32 	%p3, %r2, %r48;
	@%p3 bra 	$L__BB1_31;
	setp.gt.u32 	%p4, %r31, -8;
	add.s32 	%r57, %r86, %r3;
	mul.lo.s32 	%r35, %r57, %r48;
	mov.u32 	%r97, %r2;
	@%p4 bra 	$L__BB1_23;
	mov.b32 	%r96, 0;
	mov.u32 	%r97, %r2;
$L__BB1_22:
	.pragma "nounroll";
	add.s32 	%r59, %r97, %r35;
	mul.wide.s32 	%rd7, %r59, 4;
	add.s64 	%rd8, %rd3, %rd7;
	mov.b32 	%r60, 0;
	st.global.u32 	[%rd8], %r60;
	st.global.u32 	[%rd8+4], %r60;
	st.global.u32 	[%rd8+8], %r60;
	st.global.u32 	[%rd8+12], %r60;
	st.global.u32 	[%rd8+16], %r60;
	st.global.u32 	[%rd8+20], %r60;
	st.global.u32 	[%rd8+24], %r60;
	st.global.u32 	[%rd8+28], %r60;
	add.s32 	%r97, %r97, 8;
	add.s32 	%r96, %r96, 8;
	setp.ne.s32 	%p5, %r96, %r32;
	@%p5 bra 	$L__BB1_22;
$L__BB1_23:
	setp.eq.s32 	%p6, %r28, 0;
	@%p6 bra 	$L__BB1_31;
	setp.lt.u32 	%p7, %r29, 3;
	@%p7 bra 	$L__BB1_26;
	add.s32 	%r61, %r97, %r35;
	mul.wide.s32 	%rd9, %r61, 4;
	add.s64 	%rd10, %rd3, %rd9;
	mov.b32 	%r62, 0;
	st.global.u32 	[%rd10], %r62;
	st.global.u32 	[%rd10+4], %r62;
	st.global.u32 	[%rd10+8], %r62;
	st.global.u32 	[%rd10+12], %r62;
	add.s32 	%r97, %r97, 4;
$L__BB1_26:
	setp.eq.s32 	%p8, %r30, 0;
	@%p8 bra 	$L__BB1_31;
	setp.eq.s32 	%p9, %r30, 1;
	@%p9 bra 	$L__BB1_29;
	add.s32 	%r63, %r97, %r35;
	mul.wide.s32 	%rd11, %r63, 4;
	add.s64 	%rd12, %rd3, %rd11;
	mov.b32 	%r64, 0;
	st.global.u32 	[%rd12], %r64;
	st.global.u32 	[%rd12+4], %r64;
	add.s32 	%r97, %r97, 2;
$L__BB1_29:
	setp.eq.s32 	%p10, %r33, 0;
	@%p10 bra 	$L__BB1_31;
	add.s32 	%r65, %r97, %r35;
	mul.wide.s32 	%rd13, %r65, 4;
	add.s64 	%rd14, %rd3, %rd13;
	mov.b32 	%r66, 0;
	st.global.u32 	[%rd14], %r66;
$L__BB1_31:
	add.s32 	%r86, %r86, 1;
	setp.lt.u32 	%p11, %r86, %r6;
	@%p11 bra 	$L__BB1_19;
$L__BB1_32:
	ret;

}


// ===== COMPILED SASS (sm_100) =====

	.target	sm_100

	.elftype	@"ET_EXEC"


//--------------------- .note.nv.tkinfo           --------------------------
	.section	.note.nv.tkinfo,"",@"SHT_NOTE"
	.sectionflags	@"SHF_NOTE_NV_TKINFO"
	.tkinfo
        /*0018*/ 	.word	0x00000002
        /*0030*/ 	.string	""
        /*0030*/ 	.string	"ptxas"
        /*0030*/ 	.string	"Cuda compilation tools, release 13.0, V13.0.88"
        /*0030*/ 	.string	"Build cuda_13.0.r13.0/compiler.36424714_0"
        /*0030*/ 	.string	"-arch sm_100 -m 64 "



//--------------------- .note.nv.cuinfo           --------------------------
	.section	.note.nv.cuinfo,"",@"SHT_NOTE"
	.sectionflags	@"SHF_NOTE_NV_CUINFO"
        /*0018*/ 	.short	0x0002
        /*001a*/ 	.short	0x0064
        /*001c*/ 	.short	0x0082
	.zero		2


//--------------------- .nv.info                  --------------------------
	.section	.nv.info,"",@"SHT_CUDA_INFO"
	.align	4


	//----- nvinfo : EIATTR_REGCOUNT
	.align		4
        /*0000*/ 	.byte	0x04, 0x2f
        /*0002*/ 	.short	(.L_1 - .L_0)
	.align		4
.L_0:
        /*0004*/ 	.word	index@(_Z17vector_add_kernelPfS_S_i)
        /*0008*/ 	.word	0x0000000c


	//----- nvinfo : EIATTR_FRAME_SIZE
	.align		4
.L_1:
        /*000c*/ 	.byte	0x04, 0x11
        /*000e*/ 	.short	(.L_3 - .L_2)
	.align		4
.L_2:
        /*0010*/ 	.word	index@(_Z17vector_add_kernelPfS_S_i)
        /*0014*/ 	.word	0x00000000


	//----- nvinfo : EIATTR_REGCOUNT
	.align		4
.L_3:
        /*0018*/ 	.byte	0x04, 0x2f
        /*001a*/ 	.short	(.L_5 - .L_4)
	.align		4
.L_4:
        /*001c*/ 	.word	index@(_Z10bmm_kernelPfS_S_iiii)
        /*0020*/ 	.word	0x00000020


	//----- nvinfo : EIATTR_FRAME_SIZE
	.align		4
.L_5:
        /*0024*/ 	.byte	0x04, 0x11
        /*0026*/ 	.short	(.L_7 - .L_6)
	.align		4
.L_6:
        /*0028*/ 	.word	index@(_Z10bmm_kernelPfS_S_iiii)
        /*002c*/ 	.word	0x00000000


	//----- nvinfo : EIATTR_MIN_STACK_SIZE
	.align		4
.L_7:
        /*0030*/ 	.byte	0x04, 0x12
        /*0032*/ 	.short	(.L_9 - .L_8)
	.align		4
.L_8:
        /*0034*/ 	.word	index@(_Z10bmm_kernelPfS_S_iiii)
        /*0038*/ 	.word	0x00000000


	//----- nvinfo : EIATTR_MIN_STACK_SIZE
	.align		4
.L_9:
        /*003c*/ 	.byte	0x04, 0x12
        /*003e*/ 	.short	(.L_11 - .L_10)
	.align		4
.L_10:
        /*0040*/ 	.word	index@(_Z17vector_add_kernelPfS_S_i)
        /*0044*/ 	.word	0x00000000
.L_11:


//--------------------- .nv.compat                --------------------------
	.section	.nv.compat,"",@"SHT_CUDA_COMPAT_INFO"
	.align	4
        /*0000*/ 	.byte	0x02, 0x09, 0x00, 0x00, 0x02, 0x02, 0x01, 0x00, 0x02, 0x05, 0x05, 0x00, 0x03, 0x07, 0x01, 0x01
        /*0010*/ 	.byte	0x02, 0x03, 0x00, 0x00, 0x02, 0x06, 0x01, 0x00, 0x04, 0x0b, 0x08, 0x00, 0x09, 0x00, 0x00, 0x00
        /*0020*/ 	.byte	0x00, 0x00, 0x00, 0x00


//--------------------- .nv.info._Z10bmm_kernelPfS_S_iiii --------------------------
	.section	.nv.info._Z10bmm_kernelPfS_S_iiii,"",@"SHT_CUDA_INFO"
	.sectionflags	@""
	.align	4


	//----- nvinfo : EIATTR_CUDA_API_VERSION
	.align		4
        /*0000*/ 	.byte	0x04, 0x37
        /*0002*/ 	.short	(.L_13 - .L_12)
.L_12:
        /*0004*/ 	.word	0x00000082


	//----- nvinfo : EIATTR_KPARAM_INFO
	.align		4
.L_13:
        /*0008*/ 	.byte	0x04, 0x17
        /*000a*/ 	.short	(.L_15 - .L_14)
.L_14:
        /*000c*/ 	.word	0x00000000
        /*0010*/ 	.short	0x0006
        /*0012*/ 	.short	0x0024
        /*0014*/ 	.byte	0x00, 0xf0, 0x11, 0x00


	//----- nvinfo : EIATTR_KPARAM_INFO
	.align		4
.L_15:
        /*0018*/ 	.byte	0x04, 0x17
        /*001a*/ 	.short	(.L_17 - .L_16)
.L_16:
        /*001c*/ 	.word	0x00000000
        /*0020*/ 	.short	0x0005
        /*0022*/ 	.short	0x0020
        /*0024*/ 	.byte	0x00, 0xf0, 0x11, 0x00


	//----- nvinfo : EIATTR_KPARAM_INFO
	.align		4
.L_17:
        /*0028*/ 	.byte	0x04, 0x17
        /*002a*/ 	.short	(.L_19 - .L_18)
.L_18:
        /*002c*/ 	.word	0x00000000
        /*0030*/ 	.short	0x0004
        /*0032*/ 	.short	0x001c
        /*0034*/ 	.byte	0x00, 0xf0, 0x11, 0x00


	//----- nvinfo : EIATTR_KPARAM_INFO
	.align		4
.L_19:
        /*0038*/ 	.byte	0x04, 0x17
        /*003a*/ 	.short	(.L_21 - .L_20)
.L_20:
        /*003c*/ 	.word	0x00000000
        /*0040*/ 	.short	0x0003
        /*0042*/ 	.short	0x0018
        /*0044*/ 	.byte	0x00, 0xf0, 0x11, 0x00


	//----- nvinfo : EIATTR_KPARAM_INFO
	.align		4
.L_21:
        /*0048*/ 	.byte	0x04, 0x17
        /*004a*/ 	.short	(.L_23 - .L_22)
.L_22:
        /*004c*/ 	.word	0x00000000
        /*0050*/ 	.short	0x0002
        /*0052*/ 	.short	0x0010
        /*0054*/ 	.byte	0x00, 0xf5, 0x21, 0x00


	//----- nvinfo : EIATTR_KPARAM_INFO
	.align		4
.L_23:
        /*0058*/ 	.byte	0x04, 0x17
        /*005a*/ 	.short	(.L_25 - .L_24)
.L_24:
        /*005c*/ 	.word	0x00000000
        /*0060*/ 	.short	0x0001
        /*0062*/ 	.short	0x0008
        /*0064*/ 	.byte	0x00, 0xf5, 0x21, 0x00


	//----- nvinfo : EIATTR_KPARAM_INFO
	.align		4
.L_25:
        /*0068*/ 	.byte	0x04, 0x17
        /*006a*/ 	.short	(.L_27 - .L_26)
.L_26:
        /*006c*/ 	.word	0x00000000
        /*0070*/ 	.short	0x0000
        /*0072*/ 	.short	0x0000
        /*0074*/ 	.byte	0x00, 0xf5, 0x21, 0x00


	//----- nvinfo : EIATTR_SPARSE_MMA_MASK
	.align		4
.L_27:
        /*0078*/ 	.byte	0x03, 0x50
        /*007a*/ 	.short	0x0000


	//----- nvinfo : EIATTR_MAXREG_COUNT
	.align		4
        /*007c*/ 	.byte	0x03, 0x1b
        /*007e*/ 	.short	0x00ff


	//----- nvinfo : EIATTR_MERCURY_ISA_VERSION
	.align		4
        /*0080*/ 	.byte	0x03, 0x5f
        /*0082*/ 	.short	0x0101


	//----- nvinfo : EIATTR_VRC_CTA_INIT_COUNT
	.align		4
        /*0084*/ 	.byte	0x02, 0x4a
	.zero		1
	.zero		1


	//----- nvinfo : EIATTR_EXIT_INSTR_OFFSETS
	.align		4
        /*0088*/ 	.byte	0x04, 0x1c
        /*008a*/ 	.short	(.L_29 - .L_28)


	//   ....[0]....
.L_28:
        /*008c*/ 	.word	0x00000050


	//   ....[1]....
        /*0090*/ 	.word	0x000009b0


	//   ....[2]....
        /*0094*/ 	.word	0x00000db0


	//----- nvinfo : EIATTR_CRS_STACK_SIZE
	.align		4
.L_29:
        /*0098*/ 	.byte	0x04, 0x1e
        /*009a*/ 	.short	(.L_31 - .L_30)
.L_30:
        /*009c*/ 	.word	0x00000000


	//----- nvinfo : EIATTR_CBANK_PARAM_SIZE
	.align		4
.L_31:
        /*00a0*/ 	.byte	0x03, 0x19
        /*00a2*/ 	.short	0x0028


	//----- nvinfo : EIATTR_PARAM_CBANK
	.align		4
        /*00a4*/ 	.byte	0x04, 0x0a
        /*00a6*/ 	.short	(.L_33 - .L_32)
	.align		4
.L_32:
        /*00a8*/ 	.word	index@(.nv.constant0._Z10bmm_kernelPfS_S_iiii)
        /*00ac*/ 	.short	0x0380
        /*00ae*/ 	.short	0x0028


	//----- nvinfo : EIATTR_SW_WAR
	.align		4
.L_33:
        /*00b0*/ 	.byte	0x04, 0x36
        /*00b2*/ 	.short	(.L_35 - .L_34)
.L_34:
        /*00b4*/ 	.word	0x00000008
.L_35:


//--------------------- .nv.info._Z17vector_add_kernelPfS_S_i --------------------------
	.section	.nv.info._Z17vector_add_kernelPfS_S_i,"",@"SHT_CUDA_INFO"
	.sectionflags	@""
	.align	4


	//----- nvinfo : EIATTR_CUDA_API_VERSION
	.align		4
        /*0000*/ 	.byte	0x04, 0x37
        /*0002*/ 	.short	(.L_37 - .L_36)
.L_36:
        /*0004*/ 	.word	0x00000082


	//----- nvinfo : EIATTR_KPARAM_INFO
	.align		4
.L_37:
        /*0008*/ 	.byte	0x04, 0x17
        /*000a*/ 	.short	(.L_39 - .L_38)
.L_38:
        /*000c*/ 	.word	0x00000000
        /*0010*/ 	.short	0x0003
        /*0012*/ 	.short	0x0018
        /*0014*/ 	.byte	0x00, 0xf0, 0x11, 0x00


	//----- nvinfo : EIATTR_KPARAM_INFO
	.align		4
.L_39:
        /*0018*/ 	.byte	0x04, 0x17
        /*001a*/ 	.short	(.L_41 - .L_40)
.L_40:
        /*001c*/ 	.word	0x00000000
        /*0020*/ 	.short	0x0002
        /*0022*/ 	.short	0x0010
        /*0024*/ 	.byte	0x00, 0xf5, 0x21, 0x00


	//----- nvinfo : EIATTR_KPARAM_INFO
	.align		4
.L_41:
        /*0028*/ 	.byte	0x04, 0x17
        /*002a*/ 	.short	(.L_43 - .L_42)
.L_42:
        /*002c*/ 	.word	0x00000000
        /*0030*/ 	.short	0x0001
        /*0032*/ 	.short	0x0008
        /*0034*/ 	.byte	0x00, 0xf5, 0x21, 0x00


	//----- nvinfo : EIATTR_KPARAM_INFO
	.align		4
.L_43:
        /*0038*/ 	.byte	0x04, 0x17
        /*003a*/ 	.short	(.L_45 - .L_44)
.L_44:
        /*003c*/ 	.word	0x00000000
        /*0040*/ 	.short	0x0000
        /*0042*/ 	.short	0x0000
        /*0044*/ 	.byte	0x00, 0xf5, 0x21, 0x00


	//----- nvinfo : EIATTR_SPARSE_MMA_MASK
	.align		4
.L_45:
        /*0048*/ 	.byte	0x03, 0x50
        /*004a*/ 	.short	0x0000


	//----- nvinfo : EIATTR_MAXREG_COUNT
	.align		4
        /*004c*/ 	.byte	0x03, 0x1b
        /*004e*/ 	.short	0x00ff


	//----- nvinfo : EIATTR_MERCURY_ISA_VERSION
	.align		4
        /*0050*/ 	.byte	0x03, 0x5f
        /*0052*/ 	.short	0x0101


	//----- nvinfo : EIATTR_VRC_CTA_INIT_COUNT
	.align		4
        /*0054*/ 	.byte	0x02, 0x4a
	.zero		1
	.zero		1


	//----- nvinfo : EIATTR_EXIT_INSTR_OFFSETS
	.align		4
        /*0058*/ 	.byte	0x04, 0x1c
        /*005a*/ 	.short	(.L_47 - .L_46)


	//   ....[0]....
.L_46:
        /*005c*/ 	.word	0x00000070


	//   ....[1]....
        /*0060*/ 	.word	0x00000130


	//----- nvinfo : EIATTR_CBANK_PARAM_SIZE
	.align		4
.L_47:
        /*0064*/ 	.byte	0x03, 0x19
        /*0066*/ 	.short	0x001c


	//----- nvinfo : EIATTR_PARAM_CBANK
	.align		4
        /*0068*/ 	.byte	0x04, 0x0a
        /*006a*/ 	.short	(.L_49 - .L_48)
	.align		4
.L_48:
        /*006c*/ 	.word	index@(.nv.constant0._Z17vector_add_kernelPfS_S_i)
        /*0070*/ 	.short	0x0380
        /*0072*/ 	.short	0x001c


	//----- nvinfo : EIATTR_SW_WAR
	.align		4
.L_49:
        /*0074*/ 	.byte	0x04, 0x36
        /*0076*/ 	.short	(.L_51 - .L_50)
.L_50:
        /*0078*/ 	.word	0x00000008
.L_51:


//--------------------- .nv.callgraph             --------------------------
	.section	.nv.callgraph,"",@"SHT_CUDA_CALLGRAPH"
	.align	4
	.sectionentsize	8
	.align		4
        /*0000*/ 	.word	0x00000000
	.align		4
        /*0004*/ 	.word	0xffffffff
	.align		4
        /*0008*/ 	.word	0x00000000
	.align		4
        /*000c*/ 	.word	0xfffffffe
	.align		4
        /*0010*/ 	.word	0x00000000
	.align		4
        /*0014*/ 	.word	0xfffffffd
	.align		4
        /*0018*/ 	.word	0x00000000
	.align		4
        /*001c*/ 	.word	0xfffffffc


//--------------------- .text._Z10bmm_kernelPfS_S_iiii --------------------------
	.section	.text._Z10bmm_kernelPfS_S_iiii,"ax",@progbits
	.align	128
        .global         _Z10bmm_kernelPfS_S_iiii
        .type           _Z10bmm_kernelPfS_S_iiii,@function
        .size           _Z10bmm_kernelPfS_S_iiii,(.L_x_17 - _Z10bmm_kernelPfS_S_iiii)
        .other          _Z10bmm_kernelPfS_S_iiii,@"STO_CUDA_ENTRY STV_DEFAULT"
_Z10bmm_kernelPfS_S_iiii:
.text._Z10bmm_kernelPfS_S_iiii:
[----:B------:R-:W-:Y:S01]  /*0000*/  LDC R1, c[0x0][0x37c] ;  /* 0x0000df00ff017b82 */ /* 0x000fe20000000800 */
[----:B------:R-:W0:Y:S07]  /*0010*/  S2R R0, SR_TID.X ;  /* 0x0000000000007919 */ /* 0x000e2e0000002100 */
[----:B------:R-:W1:Y:S01]  /*0020*/  LDC R3, c[0x0][0x39c] ;  /* 0x0000e700ff037b82 */ /* 0x000e620000000800 */
[----:B0-----:R-:W-:-:S04]  /*0030*/  SHF.L.U32 R0, R0, 0x7, RZ ;  /* 0x0000000700007819 */ /* 0x001fc800000006ff */
[----:B-1----:R-:W-:-:S13]  /*0040*/  ISETP.GE.AND P0, PT, R0, R3, PT ;  /* 0x000000030000720c */ /* 0x002fda0003f06270 */
[----:B------:R-:W-:Y:S05]  /*0050*/  @P0 EXIT ;  /* 0x000000000000094d */ /* 0x000fea0003800000 */
[----:B------:R-:W0:Y:S01]  /*0060*/  LDC.64 R6, c[0x0][0x3a0] ;  /* 0x0000e800ff067b82 */ /* 0x000e220000000a00 */
[----:B------:R-:W1:Y:S01]  /*0070*/  S2R R2, SR_TID.Y ;  /* 0x0000000000027919 */ /* 0x000e620000002200 */
[----:B------:R-:W2:Y:S01]  /*0080*/  LDCU.64 UR4, c[0x0][0x358] ;  /* 0x00006b00ff0477ac */ /* 0x000ea20008000a00 */
[----:B------:R-:W-:-:S05]  /*0090*/  VIADDMNMX.U32 R3, R0, 0x80, R3, PT ;  /* 0x0000008000037846 */ /* 0x000fca0003800003 */
[----:B------:R-:W3:Y:S01]  /*00a0*/  S2UR UR6, SR_CTAID.X ;  /* 0x00000000000679c3 */ /* 0x000ee20000002500 */
[----:B0-----:R-:W-:Y:S02]  /*00b0*/  ISETP.GE.AND P0, PT, R6, 0x1, PT ;  /* 0x000000010600780c */ /* 0x001fe40003f06270 */
[----:B---3--:R-:W-:Y:S02]  /*00c0*/  MOV R5, UR6 ;  /* 0x0000000600057c02 */ /* 0x008fe40008000f00 */
[----:B-1----:R-:W-:-:S04]  /*00d0*/  SHF.L.U32 R2, R2, 0x7, RZ ;  /* 0x0000000702027819 */ /* 0x002fc800000006ff */
[----:B------:R-:W-:-:S05]  /*00e0*/  VIADDMNMX R7, R2, 0x80, R7, PT ;  /* 0x0000008002077846 */ /* 0x000fca0003800107 */
[----:B--2---:R-:W-:Y:S05]  /*00f0*/  @!P0 BRA `(.L_x_0) ;  /* 0x0000000800308947 */ /* 0x004fea0003800000 */
[----:B------:R-:W-:-:S07]  /*0100*/  LOP3.LUT R4, R6, 0x7, RZ, 0xc0, !PT ;  /* 0x0000000706047812 */ /* 0x000fce00078ec0ff */
.L_x_8:
[----:B0-----:R-:W0:Y:S01]  /*0110*/  LDCU UR6, c[0x0][0x3a4] ;  /* 0x00007480ff0677ac */ /* 0x001e220008000800 */
[----:B------:R-:W-:Y:S01]  /*0120*/  BSSY.RECONVERGENT B0, `(.L_x_1) ;  /* 0x0000085000007945 */ /* 0x000fe20003800200 */
[----:B0-----:R-:W-:-:S13]  /*0130*/  ISETP.GE.AND P0, PT, R2, UR6, PT ;  /* 0x0000000602007c0c */ /* 0x001fda000bf06270 */
[----:B------:R-:W-:Y:S05]  /*0140*/  @P0 BRA `(.L_x_2) ;  /* 0x0000000800080947 */ /* 0x000fea0003800000 */
[----:B------:R-:W0:Y:S01]  /*0150*/  LDCU UR6, c[0x0][0x39c] ;  /* 0x00007380ff0677ac */ /* 0x000e220008000800 */
[----:B------:R-:W-:Y:S01]  /*0160*/  MOV R6, R2 ;  /* 0x0000000200067202 */ /* 0x000fe20000000f00 */
[----:B------:R-:W1:Y:S01]  /*0170*/  LDCU UR7, c[0x0][0x3a0] ;  /* 0x00007400ff0777ac */ /* 0x000e620008000800 */
[----:B0-----:R-:W-:-:S04]  /*0180*/  IMAD R8, R5, UR6, R0 ;  /* 0x0000000605087c24 */ /* 0x001fc8000f8e0200 */
[----:B-1----:R-:W-:-:S07]  /*0190*/  IMAD R8, R8, UR7, RZ ;  /* 0x0000000708087c24 */ /* 0x002fce000f8e02ff */
.L_x_7:
[----:B0-----:R-:W0:Y:S01]  /*01a0*/  LDC R10, c[0x0][0x3a0] ;  /* 0x0000e800ff0a7b82 */ /* 0x001e220000000800 */
[----:B------:R-:W-:Y:S01]  /*01b0*/  HFMA2 R11, -RZ, RZ, 0, 0 ;  /* 0x00000000ff0b7431 */ /* 0x000fe200000001ff */
[----:B------:R-:W-:Y:S02]  /*01c0*/  MOV R18, RZ ;  /* 0x000000ff00127202 */ /* 0x000fe40000000f00 */
[----:B0-----:R-:W-:-:S13]  /*01d0*/  ISETP.GE.U32.AND P0, PT, R10, 0x8, PT ;  /* 0x000000080a00780c */ /* 0x001fda0003f06070 */
[----:B------:R-:W-:Y:S05]  /*01e0*/  @!P0 BRA `(.L_x_3) ;  /* 0x0000000000c48947 */ /* 0x000fea0003800000 */
[----:B------:R-:W0:Y:S01]  /*01f0*/  S2UR UR6, SR_CTAID.X ;  /* 0x00000000000679c3 */ /* 0x000e220000002500 */
[----:B------:R-:W-:Y:S02]  /*0200*/  LOP3.LUT R11, R10, 0x7ffffff8, RZ, 0xc0, !PT ;  /* 0x7ffffff80a0b7812 */ /* 0x000fe400078ec0ff */
[----:B------:R-:W-:Y:S02]  /*0210*/  MOV R18, RZ ;  /* 0x000000ff00127202 */ /* 0x000fe40000000f00 */
[----:B------:R-:W-:Y:S02]  /*0220*/  MOV R13, R8 ;  /* 0x00000008000d7202 */ /* 0x000fe40000000f00 */
[----:B------:R-:W-:Y:S01]  /*0230*/  IADD3 R26, PT, PT, -R11, RZ, RZ ;  /* 0x000000ff0b1a7210 */ /* 0x000fe20007ffe1ff */
[----:B------:R-:W1:Y:S01]  /*0240*/  LDC R12, c[0x0][0x3a4] ;  /* 0x0000e900ff0c7b82 */ /* 0x000e620000000800 */
[----:B0-----:R-:W-:-:S05]  /*0250*/  MOV R5, UR6 ;  /* 0x0000000600057c02 */ /* 0x001fca0008000f00 */
[----:B-1----:R-:W-:-:S04]  /*0260*/  IMAD R9, R5, R12, RZ ;  /* 0x0000000c05097224 */ /* 0x002fc800078e02ff */
[----:B------:R-:W-:-:S07]  /*0270*/  IMAD R9, R9, R10, R6 ;  /* 0x0000000a09097224 */ /* 0x000fce00078e0206 */
.L_x_4:
[----:B------:R-:W0:Y:S08]  /*0280*/  LDC.64 R20, c[0x0][0x388] ;  /* 0x0000e200ff147b82 */ /* 0x000e300000000a00 */
[----:B------:R-:W1:Y:S01]  /*0290*/  LDC.64 R14, c[0x0][0x380] ;  /* 0x0000e000ff0e7b82 */ /* 0x000e620000000a00 */
[----:B0-----:R-:W-:-:S05]  /*02a0*/  IMAD.WIDE R20, R9, 0x4, R20 ;  /* 0x0000000409147825 */ /* 0x001fca00078e0214 */
[----:B------:R0:W2:Y:S01]  /*02b0*/  LDG.E R19, desc[UR4][R20.64] ;  /* 0x0000000414137981 */ /* 0x0000a2000c1e1900 */
[----:B-1----:R-:W-:-:S05]  /*02c0*/  IMAD.WIDE R14, R13, 0x4, R14 ;  /* 0x000000040d0e7825 */ /* 0x002fca00078e020e */
[----:B------:R-:W2:Y:S01]  /*02d0*/  LDG.E R29, desc[UR4][R14.64] ;  /* 0x000000040e1d7981 */ /* 0x000ea2000c1e1900 */
[----:B0-----:R-:W-:-:S03]  /*02e0*/  IMAD.WIDE R20, R12, 0x4, R20 ;  /* 0x000000040c147825 */ /* 0x001fc600078e0214 */
[----:B------:R-:W3:Y:S04]  /*02f0*/  LDG.E R24, desc[UR4][R14.64+0x4] ;  /* 0x000004040e187981 */ /* 0x000ee8000c1e1900 */
[----:B------:R-:W3:Y:S01]  /*0300*/  LDG.E R25, desc[UR4][R20.64] ;  /* 0x0000000414197981 */ /* 0x000ee2000c1e1900 */
[----:B------:R-:W-:-:S03]  /*0310*/  IMAD.WIDE R22, R12, 0x4, R20 ;  /* 0x000000040c167825 */ /* 0x000fc600078e0214 */
[----:B------:R-:W4:Y:S04]  /*0320*/  LDG.E R27, desc[UR4][R14.64+0x8] ;  /* 0x000008040e1b7981 */ /* 0x000f28000c1e1900 */
[----:B------:R2:W4:Y:S01]  /*0330*/  LDG.E R28, desc[UR4][R22.64] ;  /* 0x00000004161c7981 */ /* 0x000522000c1e1900 */
[----:B------:R-:W-:-:S04]  /*0340*/  IMAD.WIDE R16, R12, 0x4, R22 ;  /* 0x000000040c107825 */ /* 0x000fc800078e0216 */
[----:B--2---:R-:W-:Y:S01]  /*0350*/  FFMA R23, R29, R19, R18 ;  /* 0x000000131d177223 */ /* 0x004fe20000000012 */
[----:B------:R-:W-:Y:S01]  /*0360*/  IMAD.WIDE R18, R12, 0x4, R16 ;  /* 0x000000040c127825 */ /* 0x000fe200078e0210 */
[----:B------:R3:W2:Y:S04]  /*0370*/  LDG.E R29, desc[UR4][R16.64] ;  /* 0x00000004101d7981 */ /* 0x0006a8000c1e1900 */
[----:B------:R-:W5:Y:S01]  /*0380*/  LDG.E R22, desc[UR4][R18.64] ;  /* 0x0000000412167981 */ /* 0x000f62000c1e1900 */
[----:B---3--:R-:W-:Y:S01]  /*0390*/  FFMA R16, R24, R25, R23 ;  /* 0x0000001918107223 */ /* 0x008fe20000000017 */
[C---:B------:R-:W-:Y:S02]  /*03a0*/  IMAD.WIDE R24, R12.reuse, 0x4, R18 ;  /* 0x000000040c187825 */ /* 0x040fe400078e0212 */
[----:B------:R-:W2:Y:S02]  /*03b0*/  LDG.E R18, desc[UR4][R14.64+0xc] ;  /* 0x00000c040e127981 */ /* 0x000ea4000c1e1900 */
[----:B----4-:R-:W-:Y:S01]  /*03c0*/  FFMA R27, R27, R28, R16 ;  /* 0x0000001c1b1b7223 */ /* 0x010fe20000000010 */
[C---:B------:R-:W-:Y:S01]  /*03d0*/  IMAD.WIDE R20, R12.reuse, 0x4, R24 ;  /* 0x000000040c147825 */ /* 0x040fe200078e0218 */
[----:B------:R-:W5:Y:S04]  /*03e0*/  LDG.E R28, desc[UR4][R14.64+0x10] ;  /* 0x000010040e1c7981 */ /* 0x000f68000c1e1900 */
[----:B------:R-:W3:Y:S01]  /*03f0*/  LDG.E R23, desc[UR4][R24.64] ;  /* 0x0000000418177981 */ /* 0x000ee2000c1e1900 */
[----:B------:R-:W-:-:S03]  /*0400*/  IMAD.WIDE R16, R12, 0x4, R20 ;  /* 0x000000040c107825 */ /* 0x000fc600078e0214 */
[----:B------:R-:W4:Y:S04]  /*0410*/  LDG.E R19, desc[UR4][R14.64+0x18] ;  /* 0x000018040e137981 */ /* 0x000f28000c1e1900 */
[----:B------:R-:W4:Y:S04]  /*0420*/  LDG.E R16, desc[UR4][R16.64] ;  /* 0x0000000410107981 */ /* 0x000f28000c1e1900 */
[----:B------:R-:W3:Y:S04]  /*0430*/  LDG.E R24, desc[UR4][R14.64+0x14] ;  /* 0x000014040e187981 */ /* 0x000ee8000c1e1900 */
[----:B------:R-:W4:Y:S04]  /*0440*/  LDG.E R25, desc[UR4][R14.64+0x1c] ;  /* 0x00001c040e197981 */ /* 0x000f28000c1e1900 */
[----:B------:R-:W4:Y:S01]  /*0450*/  LDG.E R14, desc[UR4][R20.64] ;  /* 0x00000004140e7981 */ /* 0x000f22000c1e1900 */
[----:B------:R-:W-:-:S04]  /*0460*/  IADD3 R26, PT, PT, R26, 0x8, RZ ;  /* 0x000000081a1a7810 */ /* 0x000fc80007ffe0ff */
[----:B------:R-:W-:Y:S02]  /*0470*/  ISETP.NE.AND P0, PT, R26, RZ, PT ;  /* 0x000000ff1a00720c */ /* 0x000fe40003f05270 */
[----:B------:R-:W-:Y:S02]  /*0480*/  IADD3 R13, PT, PT, R13, 0x8, RZ ;  /* 0x000000080d0d7810 */ /* 0x000fe40007ffe0ff */
[----:B------:R-:W-:Y:S01]  /*0490*/  LEA R9, R12, R9, 0x3 ;  /* 0x000000090c097211 */ /* 0x000fe200078e18ff */
[----:B--2---:R-:W-:-:S04]  /*04a0*/  FFMA R27, R18, R29, R27 ;  /* 0x0000001d121b7223 */ /* 0x004fc8000000001b */
[----:B-----5:R-:W-:-:S04]  /*04b0*/  FFMA R27, R28, R22, R27 ;  /* 0x000000161c1b7223 */ /* 0x020fc8000000001b */
[----:B---3--:R-:W-:-:S04]  /*04c0*/  FFMA R24, R24, R23, R27 ;  /* 0x0000001718187223 */ /* 0x008fc8000000001b */
[----:B----4-:R-:W-:-:S04]  /*04d0*/  FFMA R24, R19, R14, R24 ;  /* 0x0000000e13187223 */ /* 0x010fc80000000018 */
[----:B------:R-:W-:Y:S01]  /*04e0*/  FFMA R18, R25, R16, R24 ;  /* 0x0000001019127223 */ /* 0x000fe20000000018 */
[----:B------:R-:W-:Y:S06]  /*04f0*/  @P0 BRA `(.L_x_4) ;  /* 0xfffffffc00600947 */ /* 0x000fec000383ffff */
.L_x_3:
[----:B------:R-:W-:-:S13]  /*0500*/  ISETP.NE.AND P0, PT, R4, RZ, PT ;  /* 0x000000ff0400720c */ /* 0x000fda0003f05270 */
[----:B------:R-:W-:Y:S05]  /*0510*/  @!P0 BRA `(.L_x_5) ;  /* 0x0000000000ec8947 */ /* 0x000fea0003800000 */
[----:B------:R-:W-:Y:S02]  /*0520*/  IADD3 R9, PT, PT, R4, -0x1, RZ ;  /* 0xffffffff04097810 */ /* 0x000fe40007ffe0ff */
[----:B------:R-:W-:Y:S02]  /*0530*/  LOP3.LUT P1, R19, R10, 0x3, RZ, 0xc0, !PT ;  /* 0x000000030a137812 */ /* 0x000fe4000782c0ff */
[----:B------:R-:W-:-:S13]  /*0540*/  ISETP.GE.U32.AND P0, PT, R9, 0x3, PT ;  /* 0x000000030900780c */ /* 0x000fda0003f06070 */
[----:B------:R-:W-:Y:S05]  /*0550*/  @!P0 BRA `(.L_x_6) ;  /* 0x0000000000608947 */ /* 0x000fea0003800000 */
[----:B------:R-:W0:Y:S01]  /*0560*/  LDC R23, c[0x0][0x3a4] ;  /* 0x0000e900ff177b82 */ /* 0x000e220000000800 */
[----:B------:R-:W-:-:S07]  /*0570*/  IMAD R9, R5, R10, R11 ;  /* 0x0000000a05097224 */ /* 0x000fce00078e020b */
[----:B------:R-:W1:Y:S08]  /*0580*/  LDC.64 R12, c[0x0][0x388] ;  /* 0x0000e200ff0c7b82 */ /* 0x000e700000000a00 */
[----:B------:R-:W2:Y:S01]  /*0590*/  LDC.64 R14, c[0x0][0x380] ;  /* 0x0000e000ff0e7b82 */ /* 0x000ea20000000a00 */
[----:B0-----:R-:W-:Y:S02]  /*05a0*/  IMAD R17, R9, R23, R6 ;  /* 0x0000001709117224 */ /* 0x001fe400078e0206 */
[----:B------:R-:W-:-:S02]  /*05b0*/  IMAD.IADD R9, R8, 0x1, R11 ;  /* 0x0000000108097824 */ /* 0x000fc400078e020b */
[----:B-1----:R-:W-:-:S04]  /*05c0*/  IMAD.WIDE R12, R17, 0x4, R12 ;  /* 0x00000004110c7825 */ /* 0x002fc800078e020c */
[----:B------:R-:W-:Y:S02]  /*05d0*/  IMAD.WIDE R16, R23, 0x4, R12 ;  /* 0x0000000417107825 */ /* 0x000fe400078e020c */
[----:B------:R-:W3:Y:S02]  /*05e0*/  LDG.E R12, desc[UR4][R12.64] ;  /* 0x000000040c0c7981 */ /* 0x000ee4000c1e1900 */
[----:B--2---:R-:W-:-:S04]  /*05f0*/  IMAD.WIDE R14, R9, 0x4, R14 ;  /* 0x00000004090e7825 */ /* 0x004fc800078e020e */
[C---:B------:R-:W-:Y:S01]  /*0600*/  IMAD.WIDE R20, R23.reuse, 0x4, R16 ;  /* 0x0000000417147825 */ /* 0x040fe200078e0210 */
[----:B------:R-:W3:Y:S04]  /*0610*/  LDG.E R9, desc[UR4][R14.64] ;  /* 0x000000040e097981 */ /* 0x000ee8000c1e1900 */
[----:B------:R-:W2:Y:S01]  /*0620*/  LDG.E R16, desc[UR4][R16.64] ;  /* 0x0000000410107981 */ /* 0x000ea2000c1e1900 */
[----:B------:R-:W-:-:S03]  /*0630*/  IMAD.WIDE R22, R23, 0x4, R20 ;  /* 0x0000000417167825 */ /* 0x000fc600078e0214 */
[----:B------:R-:W2:Y:S04]  /*0640*/  LDG.E R24, desc[UR4][R14.64+0x4] ;  /* 0x000004040e187981 */ /* 0x000ea8000c1e1900 */
[----:B------:R-:W4:Y:S04]  /*0650*/  LDG.E R25, desc[UR4][R20.64] ;  /* 0x0000000414197981 */ /* 0x000f28000c1e1900 */
[----:B------:R-:W4:Y:S04]  /*0660*/  LDG.E R26, desc[UR4][R14.64+0x8] ;  /* 0x000008040e1a7981 */ /* 0x000f28000c1e1900 */
[----:B------:R-:W5:Y:S04]  /*0670*/  LDG.E R28, desc[UR4][R14.64+0xc] ;  /* 0x00000c040e1c7981 */ /* 0x000f68000c1e1900 */
[----:B------:R-:W5:Y:S01]  /*0680*/  LDG.E R22, desc[UR4][R22.64] ;  /* 0x0000000416167981 */ /* 0x000f62000c1e1900 */
[----:B------:R-:W-:Y:S01]  /*0690*/  IADD3 R11, PT, PT, R11, 0x4, RZ ;  /* 0x000000040b0b7810 */ /* 0x000fe20007ffe0ff */
[----:B---3--:R-:W-:-:S04]  /*06a0*/  FFMA R9, R9, R12, R18 ;  /* 0x0000000c09097223 */ /* 0x008fc80000000012 */
[----:B--2---:R-:W-:-:S04]  /*06b0*/  FFMA R9, R24, R16, R9 ;  /* 0x0000001018097223 */ /* 0x004fc80000000009 */
[----:B----4-:R-:W-:-:S04]  /*06c0*/  FFMA R9, R26, R25, R9 ;  /* 0x000000191a097223 */ /* 0x010fc80000000009 */
[----:B-----5:R-:W-:-:S07]  /*06d0*/  FFMA R18, R28, R22, R9 ;  /* 0x000000161c127223 */ /* 0x020fce0000000009 */
.L_x_6:
[----:B------:R-:W-:Y:S05]  /*06e0*/  @!P1 BRA `(.L_x_5) ;  /* 0x0000000000789947 */ /* 0x000fea0003800000 */
[----:B------:R-:W-:Y:S01]  /*06f0*/  ISETP.NE.AND P0, PT, R19, 0x1, PT ;  /* 0x000000011300780c */ /* 0x000fe20003f05270 */
[----:B------:R-:W0:Y:S01]  /*0700*/  LDC.64 R20, c[0x0][0x388] ;  /* 0x0000e200ff147b82 */ /* 0x000e220000000a00 */
[----:B------:R-:W-:-:S04]  /*0710*/  LOP3.LUT R9, R10, 0x1, RZ, 0xc0, !PT ;  /* 0x000000010a097812 */ /* 0x000fc800078ec0ff */
[----:B------:R-:W-:-:S03]  /*0720*/  ISETP.NE.U32.AND P1, PT, R9, 0x1, PT ;  /* 0x000000010900780c */ /* 0x000fc60003f25070 */
[----:B------:R-:W1:Y:S04]  /*0730*/  LDC.64 R12, c[0x0][0x380] ;  /* 0x0000e000ff0c7b82 */ /* 0x000e680000000a00 */
[----:B------:R-:W-:-:S04]  /*0740*/  @P0 IMAD R19, R5, R10, R11 ;  /* 0x0000000a05130224 */ /* 0x000fc800078e020b */
[----:B------:R-:W2:Y:S08]  /*0750*/  @P0 LDC R23, c[0x0][0x3a4] ;  /* 0x0000e900ff170b82 */ /* 0x000eb00000000800 */
[----:B------:R-:W3:Y:S08]  /*0760*/  @!P1 LDC R9, c[0x0][0x3a4] ;  /* 0x0000e900ff099b82 */ /* 0x000ef00000000800 */
[----:B------:R-:W4:Y:S08]  /*0770*/  LDC.64 R14, c[0x0][0x380] ;  /* 0x0000e000ff0e7b82 */ /* 0x000f300000000a00 */
[----:B------:R-:W5:Y:S01]  /*0780*/  LDC.64 R16, c[0x0][0x388] ;  /* 0x0000e200ff107b82 */ /* 0x000f620000000a00 */
[----:B--2---:R-:W-:Y:S01]  /*0790*/  @P0 IMAD R25, R19, R23, R6 ;  /* 0x0000001713190224 */ /* 0x004fe200078e0206 */
[----:B------:R-:W-:-:S02]  /*07a0*/  @P0 IADD3 R19, PT, PT, R8, R11, RZ ;  /* 0x0000000b08130210 */ /* 0x000fc40007ffe0ff */
[----:B------:R-:W-:Y:S01]  /*07b0*/  @P0 IADD3 R11, PT, PT, R11, 0x2, RZ ;  /* 0x000000020b0b0810 */ /* 0x000fe20007ffe0ff */
[----:B0-----:R-:W-:-:S03]  /*07c0*/  @P0 IMAD.WIDE R20, R25, 0x4, R20 ;  /* 0x0000000419140825 */ /* 0x001fc600078e0214 */
[----:B------:R-:W-:Y:S01]  /*07d0*/  @!P1 IADD3 R25, PT, PT, R8, R11, RZ ;  /* 0x0000000b08199210 */ /* 0x000fe20007ffe0ff */
[----:B------:R-:W-:Y:S02]  /*07e0*/  @!P1 IMAD R22, R5, R10, R11 ;  /* 0x0000000a05169224 */ /* 0x000fe400078e020b */
[----:B-1----:R-:W-:Y:S02]  /*07f0*/  @P0 IMAD.WIDE R12, R19, 0x4, R12 ;  /* 0x00000004130c0825 */ /* 0x002fe400078e020c */
[----:B------:R-:W2:Y:S02]  /*0800*/  @P0 LDG.E R19, desc[UR4][R20.64] ;  /* 0x0000000414130981 */ /* 0x000ea4000c1e1900 */
[----:B------:R-:W-:Y:S02]  /*0810*/  @P0 IMAD.WIDE R10, R23, 0x4, R20 ;  /* 0x00000004170a0825 */ /* 0x000fe400078e0214 */
[----:B------:R-:W2:Y:S02]  /*0820*/  @P0 LDG.E R23, desc[UR4][R12.64] ;  /* 0x000000040c170981 */ /* 0x000ea4000c1e1900 */
[----:B---3--:R-:W-:-:S02]  /*0830*/  @!P1 IMAD R9, R22, R9, R6 ;  /* 0x0000000916099224 */ /* 0x008fc400078e0206 */
[----:B----4-:R-:W-:Y:S01]  /*0840*/  @!P1 IMAD.WIDE R14, R25, 0x4, R14 ;  /* 0x00000004190e9825 */ /* 0x010fe200078e020e */
[----:B------:R-:W3:Y:S03]  /*0850*/  @P0 LDG.E R22, desc[UR4][R12.64+0x4] ;  /* 0x000004040c160981 */ /* 0x000ee6000c1e1900 */
[----:B-----5:R-:W-:Y:S01]  /*0860*/  @!P1 IMAD.WIDE R16, R9, 0x4, R16 ;  /* 0x0000000409109825 */ /* 0x020fe200078e0210 */
[----:B------:R-:W3:Y:S04]  /*0870*/  @P0 LDG.E R10, desc[UR4][R10.64] ;  /* 0x000000040a0a0981 */ /* 0x000ee8000c1e1900 */
[----:B------:R-:W4:Y:S04]  /*0880*/  @!P1 LDG.E R15, desc[UR4][R14.64] ;  /* 0x000000040e0f9981 */ /* 0x000f28000c1e1900 */
[----:B------:R-:W4:Y:S01]  /*0890*/  @!P1 LDG.E R16, desc[UR4][R16.64] ;  /* 0x0000000410109981 */ /* 0x000f22000c1e1900 */
[----:B--2---:R-:W-:-:S04]  /*08a0*/  @P0 FFMA R19, R23, R19, R18 ;  /* 0x0000001317130223 */ /* 0x004fc80000000012 */
[----:B---3--:R-:W-:-:S04]  /*08b0*/  @P0 FFMA R18, R22, R10, R19 ;  /* 0x0000000a16120223 */ /* 0x008fc80000000013 */
[----:B----4-:R-:W-:-:S07]  /*08c0*/  @!P1 FFMA R18, R15, R16, R18 ;  /* 0x000000100f129223 */ /* 0x010fce0000000012 */
.L_x_5:
[----:B------:R-:W0:Y:S01]  /*08d0*/  LDCU UR6, c[0x0][0x39c] ;  /* 0x00007380ff0677ac */ /* 0x000e220008000800 */
[----:B------:R-:W1:Y:S01]  /*08e0*/  LDC.64 R10, c[0x0][0x390] ;  /* 0x0000e400ff0a7b82 */ /* 0x000e620000000a00 */
[----:B------:R-:W2:Y:S01]  /*08f0*/  LDCU UR7, c[0x0][0x3a4] ;  /* 0x00007480ff0777ac */ /* 0x000ea20008000800 */
[----:B0-----:R-:W-:-:S04]  /*0900*/  IMAD R9, R5, UR6, R0 ;  /* 0x0000000605097c24 */ /* 0x001fc8000f8e0200 */
[----:B--2---:R-:W-:Y:S01]  /*0910*/  IMAD R9, R9, UR7, R6 ;  /* 0x0000000709097c24 */ /* 0x004fe2000f8e0206 */
[----:B------:R-:W-:-:S03]  /*0920*/  IADD3 R6, PT, PT, R6, 0x1, RZ ;  /* 0x0000000106067810 */ /* 0x000fc60007ffe0ff */
[----:B-1----:R-:W-:Y:S01]  /*0930*/  IMAD.WIDE R10, R9, 0x4, R10 ;  /* 0x00000004090a7825 */ /* 0x002fe200078e020a */
[----:B------:R-:W-:-:S04]  /*0940*/  ISETP.GE.AND P0, PT, R6, R7, PT ;  /* 0x000000070600720c */ /* 0x000fc80003f06270 */
[----:B------:R0:W-:Y:S09]  /*0950*/  STG.E desc[UR4][R10.64], R18 ;  /* 0x000000120a007986 */ /* 0x0001f2000c101904 */
[----:B------:R-:W-:Y:S05]  /*0960*/  @!P0 BRA `(.L_x_7) ;  /* 0xfffffff8000c8947 */ /* 0x000fea000383ffff */
.L_x_2:
[----:B------:R-:W-:Y:S05]  /*0970*/  BSYNC.RECONVERGENT B0 ;  /* 0x0000000000007941 */ /* 0x000fea0003800200 */
.L_x_1:
[----:B------:R-:W-:-:S04]  /*0980*/  IADD3 R0, PT, PT, R0, 0x1, RZ ;  /* 0x0000000100007810 */ /* 0x000fc80007ffe0ff */
[----:B------:R-:W-:-:S13]  /*0990*/  ISETP.GE.U32.AND P0, PT, R0, R3, PT ;  /* 0x000000030000720c */ /* 0x000fda0003f06070 */
[----:B------:R-:W-:Y:S05]  /*09a0*/  @!P0 BRA `(.L_x_8) ;  /* 0xfffffff400d88947 */ /* 0x000fea000383ffff */
[----:B------:R-:W-:Y:S05]  /*09b0*/  EXIT ;  /* 0x000000000000794d */ /* 0x000fea0003800000 */
.L_x_0:
[----:B------:R-:W-:-:S04]  /*09c0*/  VIADDMNMX R9, R2, 0x1, R7, !PT ;  /* 0x0000000102097846 */ /* 0x000fc80007800107 */
[C---:B------:R-:W-:Y:S02]  /*09d0*/  LOP3.LUT R7, R9.reuse, 0x7, RZ, 0xc0, !PT ;  /* 0x0000000709077812 */ /* 0x040fe400078ec0ff */
[----:B------:R-:W-:Y:S02]  /*09e0*/  IADD3 R6, PT, PT, R2, -R9, RZ ;  /* 0x8000000902067210 */ /* 0x000fe40007ffe0ff */
[----:B------:R-:W-:Y:S01]  /*09f0*/  LOP3.LUT R8, R9, 0x3, RZ, 0xc0, !PT ;  /* 0x0000000309087812 */ /* 0x000fe200078ec0ff */
[----:B------:R-:W-:Y:S01]  /*0a00*/  VIADD R4, R7, 0xffffffff ;  /* 0xffffffff07047836 */ /* 0x000fe20000000000 */
[----:B------:R-:W-:-:S04]  /*0a10*/  ISETP.GT.U32.AND P1, PT, R6, -0x8, PT ;  /* 0xfffffff80600780c */ /* 0x000fc80003f24070 */
[----:B------:R-:W-:Y:S02]  /*0a20*/  ISETP.GE.U32.AND P0, PT, R4, 0x3, PT ;  /* 0x000000030400780c */ /* 0x000fe40003f06070 */
[----:B------:R-:W-:-:S11]  /*0a30*/  IADD3 R4, PT, PT, R9, -R2, -R7 ;  /* 0x8000000209047210 */ /* 0x000fd60007ffe807 */
.L_x_14:
[----:B0-----:R-:W0:Y:S01]  /*0a40*/  LDC R19, c[0x0][0x3a4] ;  /* 0x0000e900ff137b82 */ /* 0x001e220000000800 */
[----:B------:R-:W-:Y:S01]  /*0a50*/  BSSY.RECONVERGENT B0, `(.L_x_9) ;  /* 0x0000032000007945 */ /* 0x000fe20003800200 */
[----:B0-----:R-:W-:-:S13]  /*0a60*/  ISETP.GE.AND P2, PT, R2, R19, PT ;  /* 0x000000130200720c */ /* 0x001fda0003f46270 */
[----:B-12---:R-:W-:Y:S05]  /*0a70*/  @P2 BRA `(.L_x_10) ;  /* 0x0000000000bc2947 */ /* 0x006fea0003800000 */
[----:B------:R-:W0:Y:S01]  /*0a80*/  LDCU UR6, c[0x0][0x39c] ;  /* 0x00007380ff0677ac */ /* 0x000e220008000800 */
[----:B------:R-:W-:Y:S01]  /*0a90*/  BSSY.RECONVERGENT B1, `(.L_x_11) ;  /* 0x0000016000017945 */ /* 0x000fe20003800200 */
[----:B------:R-:W-:Y:S02]  /*0aa0*/  ISETP.NE.AND P3, PT, R7, RZ, PT ;  /* 0x000000ff0700720c */ /* 0x000fe40003f65270 */
[----:B------:R-:W-:Y:S01]  /*0ab0*/  MOV R6, R2 ;  /* 0x0000000200067202 */ /* 0x000fe20000000f00 */
[----:B0-----:R-:W-:Y:S01]  /*0ac0*/  IMAD R17, R5, UR6, R0 ;  /* 0x0000000605117c24 */ /* 0x001fe2000f8e0200 */
[----:B------:R-:W-:Y:S09]  /*0ad0*/  @P1 BRA `(.L_x_12) ;  /* 0x0000000000441947 */ /* 0x000ff20003800000 */
[----:B------:R-:W0:Y:S01]  /*0ae0*/  LDC.64 R10, c[0x0][0x390] ;  /* 0x0000e400ff0a7b82 */ /* 0x000e220000000a00 */
[----:B------:R-:W-:Y:S01]  /*0af0*/  HFMA2 R15, -RZ, RZ, 0, 0 ;  /* 0x00000000ff0f7431 */ /* 0x000fe200000001ff */
[----:B------:R-:W-:-:S07]  /*0b00*/  MOV R6, R2 ;  /* 0x0000000200067202 */ /* 0x000fce0000000f00 */
.L_x_13:
[----:B-1----:R-:W-:Y:S01]  /*0b10*/  IMAD R13, R17, R19, R6 ;  /* 0x00000013110d7224 */ /* 0x002fe200078e0206 */
[----:B------:R-:W-:Y:S02]  /*0b20*/  IADD3 R15, PT, PT, R15, 0x8, RZ ;  /* 0x000000080f0f7810 */ /* 0x000fe40007ffe0ff */
[----:B------:R-:W-:Y:S01]  /*0b30*/  IADD3 R6, PT, PT, R6, 0x8, RZ ;  /* 0x0000000806067810 */ /* 0x000fe20007ffe0ff */
[----:B0-----:R-:W-:Y:S01]  /*0b40*/  IMAD.WIDE R12, R13, 0x4, R10 ;  /* 0x000000040d0c7825 */ /* 0x001fe200078e020a */
[----:B------:R-:W-:-:S04]  /*0b50*/  ISETP.NE.AND P2, PT, R15, R4, PT ;  /* 0x000000040f00720c */ /* 0x000fc80003f45270 */
[----:B------:R1:W-:Y:S04]  /*0b60*/  STG.E desc[UR4][R12.64], RZ ;  /* 0x000000ff0c007986 */ /* 0x0003e8000c101904 */
[----:B------:R1:W-:Y:S04]  /*0b70*/  STG.E desc[UR4][R12.64+0x4], RZ ;  /* 0x000004ff0c007986 */ /* 0x0003e8000c101904 */
[----:B------:R1:W-:Y:S04]  /*0b80*/  STG.E desc[UR4][R12.64+0x8], RZ ;  /* 0x000008ff0c007986 */ /* 0x0003e8000c101904 */
[----:B------:R1:W-:Y:S04]  /*0b90*/  STG.E desc[UR4][R12.64+0xc], RZ ;  /* 0x00000cff0c007986 */ /* 0x0003e8000c101904 */
[----:B------:R1:W-:Y:S04]  /*0ba0*/  STG.E desc[UR4][R12.64+0x10], RZ ;  /* 0x000010ff0c007986 */ /* 0x0003e8000c101904 */
[----:B------:R1:W-:Y:S04]  /*0bb0*/  STG.E desc[UR4][R12.64+0x14], RZ ;  /* 0x000014ff0c007986 */ /* 0x0003e8000c101904 */
[----:B------:R1:W-:Y:S04]  /*0bc0*/  STG.E desc[UR4][R12.64+0x18], RZ ;  /* 0x000018ff0c007986 */ /* 0x0003e8000c101904 */
[----:B------:R1:W-:Y:S01]  /*0bd0*/  STG.E desc[UR4][R12.64+0x1c], RZ ;  /* 0x00001cff0c007986 */ /* 0x0003e2000c101904 */
[----:B------:R-:W-:Y:S05]  /*0be0*/  @P2 BRA `(.L_x_13) ;  /* 0xfffffffc00c82947 */ /* 0x000fea000383ffff */
.L_x_12:
[----:B------:R-:W-:Y:S05]  /*0bf0*/  BSYNC.RECONVERGENT B1 ;  /* 0x0000000000017941 */ /* 0x000fea0003800200 */
.L_x_11:
[----:B------:R-:W-:Y:S05]  /*0c00*/  @!P3 BRA `(.L_x_10) ;  /* 0x000000000058b947 */ /* 0x000fea0003800000 */
[----:B------:R-:W0:Y:S01]  /*0c10*/  @P0 LDC.64 R10, c[0x0][0x390] ;  /* 0x0000e400ff0a0b82 */ /* 0x000e220000000a00 */
[----:B-1----:R-:W-:Y:S01]  /*0c20*/  @P0 IMAD R13, R17, R19, R6 ;  /* 0x00000013110d0224 */ /* 0x002fe200078e0206 */
[----:B------:R-:W-:Y:S02]  /*0c30*/  ISETP.NE.AND P2, PT, R8, RZ, PT ;  /* 0x000000ff0800720c */ /* 0x000fe40003f45270 */
[----:B------:R-:W-:Y:S01]  /*0c40*/  @P0 IADD3 R6, PT, PT, R6, 0x4, RZ ;  /* 0x0000000406060810 */ /* 0x000fe20007ffe0ff */
[----:B0-----:R-:W-:-:S05]  /*0c50*/  @P0 IMAD.WIDE R10, R13, 0x4, R10 ;  /* 0x000000040d0a0825 */ /* 0x001fca00078e020a */
[----:B------:R0:W-:Y:S04]  /*0c60*/  @P0 STG.E desc[UR4][R10.64], RZ ;  /* 0x000000ff0a000986 */ /* 0x0001e8000c101904 */
[----:B------:R0:W-:Y:S04]  /*0c70*/  @P0 STG.E desc[UR4][R10.64+0x4], RZ ;  /* 0x000004ff0a000986 */ /* 0x0001e8000c101904 */
[----:B------:R0:W-:Y:S04]  /*0c80*/  @P0 STG.E desc[UR4][R10.64+0x8], RZ ;  /* 0x000008ff0a000986 */ /* 0x0001e8000c101904 */
[----:B------:R0:W-:Y:S01]  /*0c90*/  @P0 STG.E desc[UR4][R10.64+0xc], RZ ;  /* 0x00000cff0a000986 */ /* 0x0001e2000c101904 */
[----:B------:R-:W-:Y:S05]  /*0ca0*/  @!P2 BRA `(.L_x_10) ;  /* 0x000000000030a947 */ /* 0x000fea0003800000 */
[----:B------:R-:W-:Y:S02]  /*0cb0*/  ISETP.NE.AND P2, PT, R8, 0x1, PT ;  /* 0x000000010800780c */ /* 0x000fe40003f45270 */
[----:B------:R-:W-:-:S11]  /*0cc0*/  LOP3.LUT P3, RZ, R9, 0x1, RZ, 0xc0, !PT ;  /* 0x0000000109ff7812 */ /* 0x000fd6000786c0ff */
[----:B------:R-:W1:Y:S01]  /*0cd0*/  @P2 LDC.64 R12, c[0x0][0x390] ;  /* 0x0000e400ff0c2b82 */ /* 0x000e620000000a00 */
[----:B------:R-:W-:Y:S01]  /*0ce0*/  @P2 IMAD R21, R17, R19, R6 ;  /* 0x0000001311152224 */ /* 0x000fe200078e0206 */
[----:B------:R-:W-:-:S05]  /*0cf0*/  @P2 IADD3 R6, PT, PT, R6, 0x2, RZ ;  /* 0x0000000206062810 */ /* 0x000fca0007ffe0ff */
[----:B------:R-:W-:Y:S01]  /*0d00*/  @P3 IMAD R15, R17, R19, R6 ;  /* 0x00000013110f3224 */ /* 0x000fe200078e0206 */
[----:B0-----:R-:W0:Y:S01]  /*0d10*/  @P3 LDC.64 R10, c[0x0][0x390] ;  /* 0x0000e400ff0a3b82 */ /* 0x001e220000000a00 */
[----:B-1----:R-:W-:-:S05]  /*0d20*/  @P2 IMAD.WIDE R12, R21, 0x4, R12 ;  /* 0x00000004150c2825 */ /* 0x002fca00078e020c */
[----:B------:R2:W-:Y:S01]  /*0d30*/  @P2 STG.E desc[UR4][R12.64], RZ ;  /* 0x000000ff0c002986 */ /* 0x0005e2000c101904 */
[----:B0-----:R-:W-:-:S03]  /*0d40*/  @P3 IMAD.WIDE R10, R15, 0x4, R10 ;  /* 0x000000040f0a3825 */ /* 0x001fc600078e020a */
[----:B------:R2:W-:Y:S04]  /*0d50*/  @P2 STG.E desc[UR4][R12.64+0x4], RZ ;  /* 0x000004ff0c002986 */ /* 0x0005e8000c101904 */
[----:B------:R2:W-:Y:S02]  /*0d60*/  @P3 STG.E desc[UR4][R10.64], RZ ;  /* 0x000000ff0a003986 */ /* 0x0005e4000c101904 */
.L_x_10:
[----:B------:R-:W-:Y:S05]  /*0d70*/  BSYNC.RECONVERGENT B0 ;  /* 0x0000000000007941 */ /* 0x000fea0003800200 */
.L_x_9:
[----:B------:R-:W-:-:S04]  /*0d80*/  IADD3 R0, PT, PT, R0, 0x1, RZ ;  /* 0x0000000100007810 */ /* 0x000fc80007ffe0ff */
[----:B------:R-:W-:-:S13]  /*0d90*/  ISETP.GE.U32.AND P2, PT, R0, R3, PT ;  /* 0x000000030000720c */ /* 0x000fda0003f46070 */
[----:B------:R-:W-:Y:S05]  /*0da0*/  @!P2 BRA `(.L_x_14) ;  /* 0xfffffffc0024a947 */ /* 0x000fea000383ffff */
[----:B------:R-:W-:Y:S05]  /*0db0*/  EXIT ;  /* 0x000000000000794d */ /* 0x000fea0003800000 */
.L_x_15:
[----:B------:R-:W-:-:S00]  /*0dc0*/  BRA `(.L_x_15) ;  /* 0xfffffffc00fc7947 */ /* 0x000fc0000383ffff */
[----:B------:R-:W-:-:S00]  /*0dd0*/  NOP ;  /* 0x0000000000007918 */ /* 0x000fc00000000000 */
        /* <DEDUP_REMOVED lines=10> */
.L_x_17:


//--------------------- .text._Z17vector_add_kernelPfS_S_i --------------------------
	.section	.text._Z17vector_add_kernelPfS_S_i,"ax",@progbits
	.align	128
        .global         _Z17vector_add_kernelPfS_S_i
        .type           _Z17vector_add_kernelPfS_S_i,@function
        .size           _Z17vector_add_kernelPfS_S_i,(.L_x_18 - _Z17vector_add_kernelPfS_S_i)
        .other          _Z17vector_add_kernelPfS_S_i,@"STO_CUDA_ENTRY STV_DEFAULT"
_Z17vector_add_kernelPfS_S_i:
.text._Z17vector_add_kernelPfS_S_i:
[----:B------:R-:W-:Y:S01]  /*0000*/  LDC R1, c[0x0][0x37c] ;  /* 0x0000df00ff017b82 */ /* 0x000fe20000000800 */
[----:B------:R-:W0:Y:S07]  /*0010*/  S2R R0, SR_TID.X ;  /* 0x0000000000007919 */ /* 0x000e2e0000002100 */
[----:B------:R-:W0:Y:S01]  /*0020*/  S2UR UR4, SR_CTAID.X ;  /* 0x00000000000479c3 */ /* 0x000e220000002500 */
[----:B------:R-:W1:Y:S07]  /*0030*/  LDCU UR5, c[0x0][0x398] ;  /* 0x00007300ff0577ac */ /* 0x000e6e0008000800 */
[----:B------:R-:W0:Y:S02]  /*0040*/  LDC R9, c[0x0][0x360] ;  /* 0x0000d800ff097b82 */ /* 0x000e240000000800 */
[----:B0-----:R-:W-:-:S05]  /*0050*/  IMAD R9, R9, UR4, R0 ;  /* 0x0000000409097c24 */ /* 0x001fca000f8e0200 */
[----:B-1----:R-:W-:-:S13]  /*0060*/  ISETP.GE.AND P0, PT, R9, UR5, PT ;  /* 0x0000000509007c0c */ /* 0x002fda000bf06270 */
[----:B------:R-:W-:Y:S05]  /*0070*/  @P0 EXIT ;  /* 0x000000000000094d */ /* 0x000fea0003800000 */
[----:B------:R-:W0:Y:S01]  /*0080*/  LDC.64 R2, c[0x0][0x380] ;  /* 0x0000e000ff027b82 */ /* 0x000e220000000a00 */
[----:B------:R-:W1:Y:S07]  /*0090*/  LDCU.64 UR4, c[0x0][0x358] ;  /* 0x00006b00ff0477ac */ /* 0x000e6e0008000a00 */
[----:B------:R-:W2:Y:S08]  /*00a0*/  LDC.64 R4, c[0x0][0x388] ;  /* 0x0000e200ff047b82 */ /* 0x000eb00000000a00 */
[----:B------:R-:W3:Y:S01]  /*00b0*/  LDC.64 R6, c[0x0][0x390] ;  /* 0x0000e400ff067b82 */ /* 0x000ee20000000a00 */
[----:B0-----:R-:W-:-:S06]  /*00c0*/  IMAD.WIDE R2, R9, 0x4, R2 ;  /* 0x0000000409027825 */ /* 0x001fcc00078e0202 */
[----:B-1----:R-:W4:Y:S01]  /*00d0*/  LDG.E R2, desc[UR4][R2.64] ;  /* 0x0000000402027981 */ /* 0x002f22000c1e1900 */
[----:B--2---:R-:W-:-:S06]  /*00e0*/  IMAD.WIDE R4, R9, 0x4, R4 ;  /* 0x0000000409047825 */ /* 0x004fcc00078e0204 */
[----:B------:R-:W4:Y:S01]  /*00f0*/  LDG.E R5, desc[UR4][R4.64] ;  /* 0x0000000404057981 */ /* 0x000f22000c1e1900 */
[----:B---3--:R-:W-:-:S04]  /*0100*/  IMAD.WIDE R6, R9, 0x4, R6 ;  /* 0x0000000409067825 */ /* 0x008fc800078e0206 */
[----:B----4-:R-:W-:-:S05]  /*0110*/  FADD R9, R2, R5 ;  /* 0x0000000502097221 */ /* 0x010fca0000000000 */
[----:B------:R-:W-:Y:S01]  /*0120*/  STG.E desc[UR4][R6.64], R9 ;  /* 0x0000000906007986 */ /* 0x000fe2000c101904 */
[----:B------:R-:W-:Y:S05]  /*0130*/  EXIT ;  /* 0x000000000000794d */ /* 0x000fea0003800000 */
.L_x_16:
        /* <DEDUP_REMOVED lines=12> */
.L_x_18:


//--------------------- .nv.shared.reserved.0     --------------------------
	.section	.nv.shared.reserved.0,"aw",@nobits
	.weak		__nv_reservedSMEM_offset_0_alias
	.size		__nv_reservedSMEM_offset_0_alias, 0, 64
	.other		__nv_reservedSMEM_offset_0_alias,@"STO_CUDA_RESERVED_SHARED STV_DEFAULT"
__nv_reservedSMEM_offset_0_alias:
	.zero		0
	.zero		64


//--------------------- .nv.constant0._Z10bmm_kernelPfS_S_iiii --------------------------
	.section	.nv.constant0._Z10bmm_kernelPfS_S_iiii,"a",@progbits
	.sectionflags	@""
	.align	4
.nv.constant0._Z10bmm_kernelPfS_S_iiii:
	.zero		936


//--------------------- .nv.constant0._Z17vector_add_kernelPfS_S_i --------------------------
	.section	.nv.constant0._Z17vector_add_kernelPfS_S_i,"a",@progbits
	.sectionflags	@""
	.align	4
.nv.constant0._Z17vector_add_kernelPfS_S_i:
	.zero		924


//--------------------- SYMBOLS --------------------------

	.type		.nv.reservedSmem.offset0,@object
	.size		.nv.reservedSmem.offset0,0x4
